	.headerflags	@"EF_CUDA_TEXMODE_UNIFIED EF_CUDA_64BIT_ADDRESS EF_CUDA_SM86 EF_CUDA_VIRTUAL_SM(EF_CUDA_SM86)"
	.elftype	@"ET_EXEC"


//--------------------- .nv.info                  --------------------------
	.section	.nv.info,"",@"SHT_CUDA_INFO"
	.align	4


	//----- nvinfo : EIATTR_REGCOUNT
	.align		4
        /*0000*/ 	.byte	0x04, 0x2f
        /*0002*/ 	.short	(.L_2 - .L_1)
	.align		4
.L_1:
        /*0004*/ 	.word	index@(triton_)
        /*0008*/ 	.word	0x00000028


	//----- nvinfo : EIATTR_MAX_STACK_SIZE
	.align		4
.L_2:
        /*000c*/ 	.byte	0x04, 0x23
        /*000e*/ 	.short	(.L_4 - .L_3)
	.align		4
.L_3:
        /*0010*/ 	.word	index@(triton_)
        /*0014*/ 	.word	0x00000000


	//----- nvinfo : EIATTR_MIN_STACK_SIZE
	.align		4
.L_4:
        /*0018*/ 	.byte	0x04, 0x12
        /*001a*/ 	.short	(.L_6 - .L_5)
	.align		4
.L_5:
        /*001c*/ 	.word	index@(triton_)
        /*0020*/ 	.word	0x00000000


	//----- nvinfo : EIATTR_FRAME_SIZE
	.align		4
.L_6:
        /*0024*/ 	.byte	0x04, 0x11
        /*0026*/ 	.short	(.L_8 - .L_7)
	.align		4
.L_7:
        /*0028*/ 	.word	index@(triton_)
        /*002c*/ 	.word	0x00000000
.L_8:


//--------------------- .nv.info.triton_          --------------------------
	.section	.nv.info.triton_,"",@"SHT_CUDA_INFO"
	.align	4


	//----- nvinfo : EIATTR_CUDA_API_VERSION
	.align		4
        /*0000*/ 	.byte	0x04, 0x37
        /*0002*/ 	.short	(.L_10 - .L_9)
.L_9:
        /*0004*/ 	.word	0x0000007b


	//----- nvinfo : EIATTR_SW2861232_WAR
	.align		4
.L_10:
        /*0008*/ 	.byte	0x01, 0x35
	.zero		2


	//----- nvinfo : EIATTR_PARAM_CBANK
	.align		4
        /*000c*/ 	.byte	0x04, 0x0a
        /*000e*/ 	.short	(.L_12 - .L_11)
	.align		4
.L_11:
        /*0010*/ 	.word	index@(.nv.constant0.triton_)
        /*0014*/ 	.short	0x0160
        /*0016*/ 	.short	0x0038


	//----- nvinfo : EIATTR_CBANK_PARAM_SIZE
	.align		4
.L_12:
        /*0018*/ 	.byte	0x03, 0x19
        /*001a*/ 	.short	0x0038


	//----- nvinfo : EIATTR_KPARAM_INFO
	.align		4
        /*001c*/ 	.byte	0x04, 0x17
        /*001e*/ 	.short	(.L_14 - .L_13)
.L_13:
        /*0020*/ 	.word	0x00000000
        /*0024*/ 	.short	0x0007
        /*0026*/ 	.short	0x0034
        /*0028*/ 	.byte	0x00, 0xf0, 0x11, 0x00


	//----- nvinfo : EIATTR_KPARAM_INFO
	.align		4
.L_14:
        /*002c*/ 	.byte	0x04, 0x17
        /*002e*/ 	.short	(.L_16 - .L_15)
.L_15:
        /*0030*/ 	.word	0x00000000
        /*0034*/ 	.short	0x0006
        /*0036*/ 	.short	0x0030
        /*0038*/ 	.byte	0x00, 0xf0, 0x11, 0x00


	//----- nvinfo : EIATTR_KPARAM_INFO
	.align		4
.L_16:
        /*003c*/ 	.byte	0x04, 0x17
        /*003e*/ 	.short	(.L_18 - .L_17)
.L_17:
        /*0040*/ 	.word	0x00000000
        /*0044*/ 	.short	0x0005
        /*0046*/ 	.short	0x0028
        /*0048*/ 	.byte	0x00, 0xf0, 0x21, 0x00


	//----- nvinfo : EIATTR_KPARAM_INFO
	.align		4
.L_18:
        /*004c*/ 	.byte	0x04, 0x17
        /*004e*/ 	.short	(.L_20 - .L_19)
.L_19:
        /*0050*/ 	.word	0x00000000
        /*0054*/ 	.short	0x0004
        /*0056*/ 	.short	0x0020
        /*0058*/ 	.byte	0x00, 0xf0, 0x21, 0x00


	//----- nvinfo : EIATTR_KPARAM_INFO
	.align		4
.L_20:
        /*005c*/ 	.byte	0x04, 0x17
        /*005e*/ 	.short	(.L_22 - .L_21)
.L_21:
        /*0060*/ 	.word	0x00000000
        /*0064*/ 	.short	0x0003
        /*0066*/ 	.short	0x0018
        /*0068*/ 	.byte	0x00, 0xf0, 0x21, 0x00


	//----- nvinfo : EIATTR_KPARAM_INFO
	.align		4
.L_22:
        /*006c*/ 	.byte	0x04, 0x17
        /*006e*/ 	.short	(.L_24 - .L_23)
.L_23:
        /*0070*/ 	.word	0x00000000
        /*0074*/ 	.short	0x0002
        /*0076*/ 	.short	0x0010
        /*0078*/ 	.byte	0x00, 0xf0, 0x21, 0x00


	//----- nvinfo : EIATTR_KPARAM_INFO
	.align		4
.L_24:
        /*007c*/ 	.byte	0x04, 0x17
        /*007e*/ 	.short	(.L_26 - .L_25)
.L_25:
        /*0080*/ 	.word	0x00000000
        /*0084*/ 	.short	0x0001
        /*0086*/ 	.short	0x0008
        /*0088*/ 	.byte	0x00, 0xf0, 0x21, 0x00


	//----- nvinfo : EIATTR_KPARAM_INFO
	.align		4
.L_26:
        /*008c*/ 	.byte	0x04, 0x17
        /*008e*/ 	.short	(.L_28 - .L_27)
.L_27:
        /*0090*/ 	.word	0x00000000
        /*0094*/ 	.short	0x0000
        /*0096*/ 	.short	0x0000
        /*0098*/ 	.byte	0x00, 0xf0, 0x21, 0x00


	//----- nvinfo : EIATTR_MAXREG_COUNT
	.align		4
.L_28:
        /*009c*/ 	.byte	0x03, 0x1b
        /*009e*/ 	.short	0x00ff


	//----- nvinfo : EIATTR_EXIT_INSTR_OFFSETS
	.align		4
        /*00a0*/ 	.byte	0x04, 0x1c
        /*00a2*/ 	.short	(.L_30 - .L_29)


	//   ....[0]....
.L_29:
        /*00a4*/ 	.word	0x00000fd0


	//   ....[1]....
        /*00a8*/ 	.word	0x00000ff0


	//----- nvinfo : EIATTR_CTAIDZ_USED
	.align		4
.L_30:
        /*00ac*/ 	.byte	0x01, 0x04
	.zero		2


	//----- nvinfo : EIATTR_MAX_THREADS
	.align		4
        /*00b0*/ 	.byte	0x04, 0x05
        /*00b2*/ 	.short	(.L_32 - .L_31)
.L_31:
        /*00b4*/ 	.word	0x00000080
        /*00b8*/ 	.word	0x00000001
        /*00bc*/ 	.word	0x00000001
.L_32:


//--------------------- .nv.rel.action            --------------------------
	.section	.nv.rel.action,"",@"SHT_CUDA_RELOCINFO"
	.align	8
	.sectionentsize	8
        /*0000*/ 	.byte	0x73, 0x00, 0x00, 0x00, 0x00, 0x00, 0x00, 0x00, 0x00, 0x00, 0x00, 0x11, 0x25, 0x00, 0x05, 0x36


//--------------------- .nv.constant0.triton_     --------------------------
	.section	.nv.constant0.triton_,"a",@progbits
	.align	4
.nv.constant0.triton_:
	.zero		408


//--------------------- .text.triton_             --------------------------
	.section	.text.triton_,"ax",@progbits
	.sectionflags	@"SHF_BARRIERS=1"
	.sectioninfo	@"SHI_REGISTERS=40"
	.align	128
        .global         triton_
        .type           triton_,@function
        .size           triton_,(.L_x_1 - triton_)
        .other          triton_,@"STO_CUDA_ENTRY STV_DEFAULT"
triton_:
.text.triton_:
[----:B------:R-:W-:-:S02]  /*0000*/  IMAD.MOV.U32 R1, RZ, RZ, c[0x0][0x28] ;  /* 0x00000a00ff017624 */ /* 0x000fc400078e00ff */
[----:B------:R-:W0:Y:S01]  /*0010*/  S2R R0, SR_CTAID.Y ;  /* 0x0000000000007919 */ /* 0x000e220000002600 */
[----:B------:R-:W1:Y:S01]  /*0020*/  S2UR UR4, SR_CTAID.X ;  /* 0x00000000000479c3 */ /* 0x000e620000002500 */
[----:B------:R-:W-:Y:S01]  /*0030*/  IMAD.MOV.U32 R19, RZ, RZ, 0x4 ;  /* 0x00000004ff137424 */ /* 0x000fe200078e00ff */
[----:B------:R-:W-:Y:S01]  /*0040*/  CS2R R12, SRZ ;  /* 0x00000000000c7805 */ /* 0x000fe2000001ff00 */
[----:B------:R-:W0:Y:S01]  /*0050*/  S2R R3, SR_CTAID.Z ;  /* 0x0000000000037919 */ /* 0x000e220000002700 */
[----:B------:R-:W-:Y:S01]  /*0060*/  CS2R R14, SRZ ;  /* 0x00000000000e7805 */ /* 0x000fe2000001ff00 */
[----:B------:R-:W-:Y:S01]  /*0070*/  ULDC.64 UR6, c[0x0][0x118] ;  /* 0x0000460000067ab9 */ /* 0x000fe20000000a00 */
[----:B------:R-:W-:Y:S01]  /*0080*/  CS2R R8, SRZ ;  /* 0x0000000000087805 */ /* 0x000fe2000001ff00 */
[----:B------:R-:W2:Y:S01]  /*0090*/  S2R R2, SR_TID.X ;  /* 0x0000000000027919 */ /* 0x000ea20000002100 */
[----:B------:R-:W-:Y:S01]  /*00a0*/  CS2R R10, SRZ ;  /* 0x00000000000a7805 */ /* 0x000fe2000001ff00 */
[----:B-1----:R-:W-:Y:S01]  /*00b0*/  USHF.L.U32 UR4, UR4, 0x5, URZ ;  /* 0x0000000504047899 */ /* 0x002fe2000800063f */
[----:B0-----:R-:W-:-:S02]  /*00c0*/  IMAD R0, R3, c[0x0][0x10], R0 ;  /* 0x0000040003007a24 */ /* 0x001fc400078e0200 */
[----:B--2---:R-:W-:-:S03]  /*00d0*/  IMAD.SHL.U32 R20, R2, 0x4, RZ ;  /* 0x0000000402147824 */ /* 0x004fc600078e00ff */
[----:B------:R-:W-:Y:S02]  /*00e0*/  SHF.L.U32 R17, R0, 0x5, RZ ;  /* 0x0000000500117819 */ /* 0x000fe400000006ff */
[----:B------:R-:W-:Y:S02]  /*00f0*/  SHF.R.U32.HI R6, RZ, 0x3, R2 ;  /* 0x00000003ff067819 */ /* 0x000fe40000011602 */
[----:B------:R-:W-:-:S04]  /*0100*/  LOP3.LUT R20, R20, 0x1c, RZ, 0xc0, !PT ;  /* 0x0000001c14147812 */ /* 0x000fc800078ec0ff */
[----:B------:R-:W-:-:S04]  /*0110*/  LOP3.LUT R3, R17, R20, RZ, 0xfc, !PT ;  /* 0x0000001411037212 */ /* 0x000fc800078efcff */
[----:B------:R-:W-:Y:S02]  /*0120*/  SHF.R.S32.HI R4, RZ, 0x1f, R3 ;  /* 0x0000001fff047819 */ /* 0x000fe40000011403 */
[----:B------:R-:W-:Y:S02]  /*0130*/  ISETP.GE.AND P0, PT, R3, c[0x0][0x190], PT ;  /* 0x0000640003007a0c */ /* 0x000fe40003f06270 */
[----:B------:R-:W-:Y:S02]  /*0140*/  LEA.HI R5, R4, R3, RZ, 0x7 ;  /* 0x0000000304057211 */ /* 0x000fe400078f38ff */
[----:B------:R-:W-:Y:S02]  /*0150*/  SGXT.U32 R4, R6, 0x4 ;  /* 0x000000040604781a */ /* 0x000fe40000000000 */
[----:B------:R-:W-:Y:S02]  /*0160*/  LOP3.LUT R6, R5, 0xffffff80, RZ, 0xc0, !PT ;  /* 0xffffff8005067812 */ /* 0x000fe400078ec0ff */
[----:B------:R-:W-:-:S02]  /*0170*/  SHF.R.S32.HI R5, RZ, 0x7, R5 ;  /* 0x00000007ff057819 */ /* 0x000fc40000011405 */
[----:B------:R-:W-:Y:S01]  /*0180*/  LOP3.LUT R4, R4, UR4, RZ, 0xfc, !PT ;  /* 0x0000000404047c12 */ /* 0x000fe2000f8efcff */
[----:B------:R-:W-:-:S03]  /*0190*/  IMAD.IADD R6, R3, 0x1, -R6 ;  /* 0x0000000103067824 */ /* 0x000fc600078e0a06 */
[C---:B------:R-:W-:Y:S01]  /*01a0*/  LOP3.LUT R3, R4.reuse, 0x10, RZ, 0xfc, !PT ;  /* 0x0000001004037812 */ /* 0x040fe200078efcff */
[----:B------:R-:W-:Y:S01]  /*01b0*/  IMAD R5, R5, 0x1900, R6 ;  /* 0x0000190005057824 */ /* 0x000fe200078e0206 */
[C---:B------:R-:W-:Y:S02]  /*01c0*/  ISETP.LT.AND P1, PT, R4.reuse, 0x32, !P0 ;  /* 0x000000320400780c */ /* 0x040fe40004721270 */
[C---:B------:R-:W-:Y:S01]  /*01d0*/  ISETP.LT.AND P0, PT, R3.reuse, 0x32, !P0 ;  /* 0x000000320300780c */ /* 0x040fe20004701270 */
[----:B------:R-:W-:Y:S01]  /*01e0*/  IMAD R6, R4, 0x80, R5 ;  /* 0x0000008004067824 */ /* 0x000fe200078e0205 */
[----:B------:R-:W-:-:S03]  /*01f0*/  LEA R18, R3, R5, 0x7 ;  /* 0x0000000503127211 */ /* 0x000fc600078e38ff */
[----:B------:R-:W-:-:S04]  /*0200*/  IMAD.WIDE R6, R6, R19, c[0x0][0x160] ;  /* 0x0000580006067625 */ /* 0x000fc800078e0213 */
[----:B------:R-:W-:Y:S02]  /*0210*/  IMAD.WIDE R18, R18, R19, c[0x0][0x160] ;  /* 0x0000580012127625 */ /* 0x000fe400078e0213 */
[----:B------:R0:W2:Y:S04]  /*0220*/  @P1 LDG.E.EL.128 R12, [R6.64] ;  /* 0x00000006060c1981 */ /* 0x0000a8000c2e1d00 */
[----:B------:R1:W3:Y:S01]  /*0230*/  @P0 LDG.E.EL.128 R8, [R18.64] ;  /* 0x0000000612080981 */ /* 0x0002e2000c2e1d00 */
[--C-:B------:R-:W-:Y:S02]  /*0240*/  SHF.R.U32.HI R16, RZ, 0x4, R2.reuse ;  /* 0x00000004ff107819 */ /* 0x100fe40000011602 */
[----:B------:R-:W-:Y:S02]  /*0250*/  SHF.R.U32.HI R4, RZ, 0x5, R2 ;  /* 0x00000005ff047819 */ /* 0x000fe40000011602 */
[----:B------:R-:W-:-:S02]  /*0260*/  SGXT.U32 R16, R16, 0x3 ;  /* 0x000000031010781a */ /* 0x000fc40000000000 */
[----:B------:R-:W-:Y:S02]  /*0270*/  SHF.R.U32.HI R3, RZ, 0x3, R2 ;  /* 0x00000003ff037819 */ /* 0x000fe40000011602 */
[----:B------:R-:W-:Y:S02]  /*0280*/  LOP3.LUT R17, R17, R16, RZ, 0xfc, !PT ;  /* 0x0000001011117212 */ /* 0x000fe400078efcff */
[----:B------:R-:W-:Y:S02]  /*0290*/  SGXT.U32 R4, R4, 0x2 ;  /* 0x000000020404781a */ /* 0x000fe40000000000 */
[----:B------:R-:W-:Y:S02]  /*02a0*/  SHF.R.S32.HI R16, RZ, 0x1f, R17 ;  /* 0x0000001fff107819 */ /* 0x000fe40000011411 */
[----:B------:R-:W-:Y:S02]  /*02b0*/  SGXT.U32 R3, R3, 0x2 ;  /* 0x000000020303781a */ /* 0x000fe40000000000 */
[----:B------:R-:W-:-:S02]  /*02c0*/  SHF.L.U32 R22, R4, 0x2, RZ ;  /* 0x0000000204167819 */ /* 0x000fc400000006ff */
[----:B-1----:R-:W-:Y:S02]  /*02d0*/  LEA.HI R18, R16, R17, RZ, 0x4 ;  /* 0x0000001110127211 */ /* 0x002fe400078f20ff */
[----:B------:R-:W-:Y:S02]  /*02e0*/  LOP3.LUT R3, R22, R3, RZ, 0xfc, !PT ;  /* 0x0000000316037212 */ /* 0x000fe400078efcff */
[----:B------:R-:W-:Y:S02]  /*02f0*/  SHF.R.S32.HI R0, RZ, 0x1a, R0 ;  /* 0x0000001aff007819 */ /* 0x000fe40000011400 */
[----:B------:R-:W-:Y:S01]  /*0300*/  LOP3.LUT R19, R17, 0x8, RZ, 0xfc, !PT ;  /* 0x0000000811137812 */ /* 0x000fe200078efcff */
[----:B------:R-:W-:Y:S01]  /*0310*/  IMAD R20, R20, 0x21, R3 ;  /* 0x0000002114147824 */ /* 0x000fe200078e0203 */
[----:B------:R-:W-:Y:S02]  /*0320*/  SHF.R.S32.HI R25, RZ, 0x4, R18 ;  /* 0x00000004ff197819 */ /* 0x000fe40000011412 */
[----:B------:R-:W-:-:S02]  /*0330*/  SGXT R16, R0, 0x1 ;  /* 0x000000010010781a */ /* 0x000fc40000000200 */
[----:B------:R-:W-:Y:S02]  /*0340*/  LOP3.LUT R21, R17, 0x10, RZ, 0xfc, !PT ;  /* 0x0000001011157812 */ /* 0x000fe400078efcff */
[----:B------:R-:W-:Y:S02]  /*0350*/  SHF.R.S32.HI R0, RZ, 0x1f, R19 ;  /* 0x0000001fff007819 */ /* 0x000fe40000011413 */
[----:B------:R-:W-:Y:S02]  /*0360*/  LEA.HI R3, R25, R25, RZ, 0x3 ;  /* 0x0000001919037211 */ /* 0x000fe400078f18ff */
[----:B------:R-:W-:Y:S02]  /*0370*/  LOP3.LUT R5, R17, 0x18, RZ, 0xfc, !PT ;  /* 0x0000001811057812 */ /* 0x000fe400078efcff */
[----:B0-----:R-:W-:Y:S02]  /*0380*/  LEA.HI R6, R16, R21, RZ, 0x4 ;  /* 0x0000001510067211 */ /* 0x001fe400078f20ff */
[----:B------:R-:W-:-:S02]  /*0390*/  LEA.HI R7, R0, R19, RZ, 0x4 ;  /* 0x0000001300077211 */ /* 0x000fc400078f20ff */
[----:B------:R-:W-:Y:S02]  /*03a0*/  LOP3.LUT R24, R3, 0xfffffff8, RZ, 0xc0, !PT ;  /* 0xfffffff803187812 */ /* 0x000fe400078ec0ff */
[----:B------:R-:W-:Y:S02]  /*03b0*/  SHF.R.S32.HI R22, RZ, 0x1f, R5 ;  /* 0x0000001fff167819 */ /* 0x000fe40000011405 */
[----:B------:R-:W-:Y:S01]  /*03c0*/  SHF.R.S32.HI R29, RZ, 0x4, R6 ;  /* 0x00000004ff1d7819 */ /* 0x000fe20000011406 */
[----:B------:R-:W-:Y:S01]  /*03d0*/  IMAD.IADD R25, R25, 0x1, -R24 ;  /* 0x0000000119197824 */ /* 0x000fe200078e0a18 */
[----:B------:R-:W-:Y:S02]  /*03e0*/  SHF.R.S32.HI R23, RZ, 0x4, R7 ;  /* 0x00000004ff177819 */ /* 0x000fe40000011407 */
[----:B------:R-:W-:Y:S02]  /*03f0*/  SHF.L.U32 R6, R2, 0x1, RZ ;  /* 0x0000000102067819 */ /* 0x000fe400000006ff */
[----:B------:R-:W-:-:S02]  /*0400*/  LEA.HI R3, R22, R5, RZ, 0x4 ;  /* 0x0000000516037211 */ /* 0x000fc400078f20ff */
[----:B------:R-:W-:Y:S02]  /*0410*/  LEA.HI R24, R29, R29, RZ, 0x3 ;  /* 0x0000001d1d187211 */ /* 0x000fe400078f18ff */
[----:B------:R-:W-:Y:S02]  /*0420*/  LEA.HI R0, R23, R23, RZ, 0x3 ;  /* 0x0000001717007211 */ /* 0x000fe400078f18ff */
[----:B------:R-:W-:Y:S02]  /*0430*/  LOP3.LUT R6, R6, 0x1e, RZ, 0xc0, !PT ;  /* 0x0000001e06067812 */ /* 0x000fe400078ec0ff */
[----:B------:R-:W-:Y:S02]  /*0440*/  SHF.R.S32.HI R22, RZ, 0x4, R3 ;  /* 0x00000004ff167819 */ /* 0x000fe40000011403 */
[----:B------:R-:W-:Y:S02]  /*0450*/  LOP3.LUT R26, R24, 0xfffffff8, RZ, 0xc0, !PT ;  /* 0xfffffff8181a7812 */ /* 0x000fe400078ec0ff */
[----:B------:R-:W-:-:S02]  /*0460*/  LOP3.LUT R24, R0, 0xfffffff8, RZ, 0xc0, !PT ;  /* 0xfffffff800187812 */ /* 0x000fc400078ec0ff */
[----:B------:R-:W-:Y:S01]  /*0470*/  LOP3.LUT R0, R6, UR4, RZ, 0xfc, !PT ;  /* 0x0000000406007c12 */ /* 0x000fe2000f8efcff */
[----:B------:R-:W-:Y:S01]  /*0480*/  IMAD.IADD R29, R29, 0x1, -R26 ;  /* 0x000000011d1d7824 */ /* 0x000fe200078e0a1a */
[----:B------:R-:W-:Y:S02]  /*0490*/  LEA.HI R27, R22, R22, RZ, 0x3 ;  /* 0x00000016161b7211 */ /* 0x000fe400078f18ff */
[----:B------:R-:W-:Y:S02]  /*04a0*/  ISETP.GE.AND P0, PT, R0, 0x32, PT ;  /* 0x000000320000780c */ /* 0x000fe40003f06270 */
[----:B------:R-:W-:Y:S02]  /*04b0*/  LOP3.LUT R27, R27, 0xfffffff8, RZ, 0xc0, !PT ;  /* 0xfffffff81b1b7812 */ /* 0x000fe400078ec0ff */
[C---:B------:R-:W-:Y:S02]  /*04c0*/  ISETP.GE.AND P1, PT, R21.reuse, c[0x0][0x190], PT ;  /* 0x0000640015007a0c */ /* 0x040fe40003f26270 */
[----:B------:R-:W-:Y:S01]  /*04d0*/  ISETP.LT.AND P3, PT, R21, c[0x0][0x190], !P0 ;  /* 0x0000640015007a0c */ /* 0x000fe20004761270 */
[----:B------:R-:W-:Y:S01]  /*04e0*/  IMAD.IADD R22, R22, 0x1, -R27 ;  /* 0x0000000116167824 */ /* 0x000fe200078e0a1b */
[----:B------:R-:W-:-:S02]  /*04f0*/  LEA.HI R26, R16, R21, RZ, 0x7 ;  /* 0x00000015101a7211 */ /* 0x000fc400078f38ff */
[C---:B------:R-:W-:Y:S02]  /*0500*/  LEA.HI R21, R16.reuse, R19, RZ, 0x7 ;  /* 0x0000001310157211 */ /* 0x040fe400078f38ff */
[----:B------:R-:W-:Y:S02]  /*0510*/  IADD3 R23, R23, -R24, RZ ;  /* 0x8000001817177210 */ /* 0x000fe40007ffe0ff */
[C---:B------:R-:W-:Y:S02]  /*0520*/  LEA.HI R24, R16.reuse, R17, RZ, 0x7 ;  /* 0x0000001110187211 */ /* 0x040fe400078f38ff */
[----:B------:R-:W-:Y:S02]  /*0530*/  LEA.HI R27, R16, R5, RZ, 0x7 ;  /* 0x00000005101b7211 */ /* 0x000fe400078f38ff */
[----:B------:R-:W-:Y:S02]  /*0540*/  SHF.R.S32.HI R16, RZ, 0x7, R21 ;  /* 0x00000007ff107819 */ /* 0x000fe40000011415 */
[----:B------:R-:W-:-:S02]  /*0550*/  LOP3.LUT R18, R18, 0xfffffff0, RZ, 0xc0, !PT ;  /* 0xfffffff012127812 */ /* 0x000fc400078ec0ff */
[----:B------:R-:W-:Y:S01]  /*0560*/  SHF.R.S32.HI R24, RZ, 0x7, R24 ;  /* 0x00000007ff187819 */ /* 0x000fe20000011418 */
[----:B------:R-:W-:Y:S01]  /*0570*/  IMAD R23, R16, 0x190, R23 ;  /* 0x0000019010177824 */ /* 0x000fe200078e0217 */
[----:B------:R-:W-:Y:S01]  /*0580*/  LOP3.LUT R28, R7, 0xfffffff0, RZ, 0xc0, !PT ;  /* 0xfffffff0071c7812 */ /* 0x000fe200078ec0ff */
[----:B------:R-:W-:Y:S01]  /*0590*/  IMAD.MOV.U32 R16, RZ, RZ, 0x4 ;  /* 0x00000004ff107424 */ /* 0x000fe200078e00ff */
[----:B------:R-:W-:Y:S01]  /*05a0*/  ISETP.GE.AND P4, PT, R17, c[0x0][0x190], PT ;  /* 0x0000640011007a0c */ /* 0x000fe20003f86270 */
[----:B------:R-:W-:Y:S01]  /*05b0*/  IMAD R25, R24, 0x190, R25 ;  /* 0x0000019018197824 */ /* 0x000fe200078e0219 */
[C---:B------:R-:W-:Y:S02]  /*05c0*/  ISETP.GE.AND P6, PT, R19.reuse, c[0x0][0x190], PT ;  /* 0x0000640013007a0c */ /* 0x040fe40003fc6270 */
[----:B------:R-:W-:Y:S02]  /*05d0*/  SHF.R.S32.HI R26, RZ, 0x7, R26 ;  /* 0x00000007ff1a7819 */ /* 0x000fe4000001141a */
[----:B------:R-:W-:-:S02]  /*05e0*/  ISETP.LT.AND P2, PT, R19, c[0x0][0x190], !P0 ;  /* 0x0000640013007a0c */ /* 0x000fc40004741270 */
[----:B------:R-:W-:Y:S01]  /*05f0*/  IADD3 R19, R19, -R28, RZ ;  /* 0x8000001c13137210 */ /* 0x000fe20007ffe0ff */
[----:B------:R-:W-:Y:S01]  /*0600*/  IMAD R29, R26, 0x190, R29 ;  /* 0x000001901a1d7824 */ /* 0x000fe200078e021d */
[----:B------:R-:W-:Y:S02]  /*0610*/  SHF.R.S32.HI R7, RZ, 0x7, R27 ;  /* 0x00000007ff077819 */ /* 0x000fe4000001141b */
[----:B------:R-:W-:Y:S01]  /*0620*/  CS2R R26, SRZ ;  /* 0x00000000001a7805 */ /* 0x000fe2000001ff00 */
[C---:B------:R-:W-:Y:S02]  /*0630*/  LEA R34, R0.reuse, 0x8, 0x3 ;  /* 0x0000000800227811 */ /* 0x040fe400078e18ff */
[----:B------:R-:W-:Y:S01]  /*0640*/  ISETP.LT.AND P5, PT, R17, c[0x0][0x190], !P0 ;  /* 0x0000640011007a0c */ /* 0x000fe200047a1270 */
[C---:B------:R-:W-:Y:S01]  /*0650*/  IMAD R35, R0.reuse, 0x8, R23 ;  /* 0x0000000800237824 */ /* 0x040fe200078e0217 */
[----:B------:R-:W-:Y:S01]  /*0660*/  LEA R37, R0, R25, 0x3 ;  /* 0x0000001900257211 */ /* 0x000fe200078e18ff */
[----:B------:R-:W-:Y:S01]  /*0670*/  CS2R R30, SRZ ;  /* 0x00000000001e7805 */ /* 0x000fe2000001ff00 */
[----:B------:R-:W-:-:S03]  /*0680*/  IMAD R7, R7, 0x190, R22 ;  /* 0x0000019007077824 */ /* 0x000fc600078e0216 */
[----:B------:R-:W-:Y:S01]  /*0690*/  IMAD.WIDE R32, R37, R16, c[0x0][0x168] ;  /* 0x00005a0025207625 */ /* 0x000fe200078e0210 */
[----:B------:R-:W-:Y:S02]  /*06a0*/  IADD3 R23, R34, R23, RZ ;  /* 0x0000001722177210 */ /* 0x000fe40007ffe0ff */
[----:B------:R-:W-:Y:S02]  /*06b0*/  ISETP.LT.AND P0, PT, R5, c[0x0][0x190], !P0 ;  /* 0x0000640005007a0c */ /* 0x000fe40004701270 */
[----:B------:R-:W-:Y:S01]  /*06c0*/  LOP3.LUT R3, R3, 0xfffffff0, RZ, 0xc0, !PT ;  /* 0xfffffff003037812 */ /* 0x000fe200078ec0ff */
[----:B--2---:R0:W-:Y:S04]  /*06d0*/  STS [R20.X4+0x18c], R15 ;  /* 0x00018c0f14007388 */ /* 0x0041e80000004800 */
[----:B------:R-:W-:Y:S04]  /*06e0*/  STS [R20.X4], R12 ;  /* 0x0000000c14007388 */ /* 0x000fe80000004800 */
[----:B------:R1:W-:Y:S01]  /*06f0*/  STS [R20.X4+0x84], R13 ;  /* 0x0000840d14007388 */ /* 0x0003e20000004800 */
[----:B0-----:R-:W-:-:S03]  /*0700*/  IMAD.IADD R15, R17, 0x1, -R18 ;  /* 0x00000001110f7824 */ /* 0x001fc600078e0a12 */
[----:B---3--:R-:W-:Y:S04]  /*0710*/  STS [R20.X4+0x148], R10 ;  /* 0x0001480a14007388 */ /* 0x008fe80000004800 */
[----:B------:R0:W-:Y:S01]  /*0720*/  STS [R20.X4+0x1cc], R11 ;  /* 0x0001cc0b14007388 */ /* 0x0001e20000004800 */
[----:B-1----:R-:W-:-:S03]  /*0730*/  CS2R R12, SRZ ;  /* 0x00000000000c7805 */ /* 0x002fc6000001ff00 */
[----:B------:R1:W-:Y:S04]  /*0740*/  STS [R20.X4+0x108], R14 ;  /* 0x0001080e14007388 */ /* 0x0003e80000004800 */
[----:B------:R-:W-:Y:S01]  /*0750*/  STS [R20.X4+0x40], R8 ;  /* 0x0000400814007388 */ /* 0x000fe20000004800 */
[----:B0-----:R-:W-:-:S03]  /*0760*/  IMAD.WIDE R10, R15, R16, c[0x0][0x178] ;  /* 0x00005e000f0a7625 */ /* 0x001fc600078e0210 */
[----:B------:R-:W-:Y:S01]  /*0770*/  STS [R20.X4+0xc4], R9 ;  /* 0x0000c40914007388 */ /* 0x000fe20000004800 */
[----:B-1----:R-:W-:-:S03]  /*0780*/  MOV R14, RZ ;  /* 0x000000ff000e7202 */ /* 0x002fc60000000f00 */
[----:B------:R-:W-:Y:S06]  /*0790*/  BAR.SYNC 0x0 ;  /* 0x0000000000007b1d */ /* 0x000fec0000000000 */
[-C--:B------:R-:W-:Y:S01]  /*07a0*/  IMAD.WIDE R20, R19, R16.reuse, c[0x0][0x178] ;  /* 0x00005e0013147625 */ /* 0x080fe200078e0210 */
[----:B------:R-:W-:Y:S01]  /*07b0*/  IADD3 R8, R34, R25, RZ ;  /* 0x0000001922087210 */ /* 0x000fe20007ffe0ff */
[----:B------:R0:W2:Y:S02]  /*07c0*/  @!P4 LDG.E.EL R26, [R10.64] ;  /* 0x000000060a1ac981 */ /* 0x0000a4000c2e1900 */
[----:B------:R-:W-:-:S02]  /*07d0*/  IMAD.WIDE R24, R37, R16, c[0x0][0x170] ;  /* 0x00005c0025187625 */ /* 0x000fc400078e0210 */
[----:B------:R0:W3:Y:S02]  /*07e0*/  @!P1 LDG.E.EL R12, [R10.64] ;  /* 0x000000060a0c9981 */ /* 0x0000e4000c2e1900 */
[-C--:B------:R-:W-:Y:S02]  /*07f0*/  IMAD.WIDE R18, R19, R16.reuse, c[0x0][0x180] ;  /* 0x0000600013127625 */ /* 0x080fe400078e0210 */
[----:B------:R1:W4:Y:S02]  /*0800*/  @!P6 LDG.E.EL R27, [R20.64] ;  /* 0x00000006141be981 */ /* 0x000324000c2e1900 */
[----:B------:R-:W-:Y:S02]  /*0810*/  IMAD.WIDE R36, R8, R16, c[0x0][0x168] ;  /* 0x00005a0008247625 */ /* 0x000fe400078e0210 */
[----:B------:R5:W4:Y:S01]  /*0820*/  @!P6 LDG.E.EL R14, [R18.64] ;  /* 0x00000006120ee981 */ /* 0x000b22000c2e1900 */
[----:B0-----:R-:W-:Y:S01]  /*0830*/  CS2R R10, SRZ ;  /* 0x00000000000a7805 */ /* 0x001fe2000001ff00 */
[----:B------:R-:W-:-:S02]  /*0840*/  IMAD.MOV.U32 R9, RZ, RZ, RZ ;  /* 0x000000ffff097224 */ /* 0x000fc400078e00ff */
[----:B------:R0:W2:Y:S01]  /*0850*/  @P5 LDG.E.EL R31, [R36.64] ;  /* 0x00000006241f5981 */ /* 0x0000a2000c2e1900 */
[----:B-1----:R-:W-:-:S03]  /*0860*/  IMAD.WIDE R20, R35, R16, c[0x0][0x170] ;  /* 0x00005c0023147625 */ /* 0x002fc600078e0210 */
[----:B------:R1:W3:Y:S01]  /*0870*/  @P5 LDG.E.EL R13, [R32.64] ;  /* 0x00000006200d5981 */ /* 0x0002e2000c2e1900 */
[----:B-----5:R-:W-:-:S03]  /*0880*/  IMAD.WIDE R18, R8, R16, c[0x0][0x170] ;  /* 0x00005c0008127625 */ /* 0x020fc600078e0210 */
[----:B------:R5:W3:Y:S04]  /*0890*/  @P2 LDG.E.EL R11, [R20.64] ;  /* 0x00000006140b2981 */ /* 0x000ae8000c2e1900 */
[----:B------:R5:W4:Y:S01]  /*08a0*/  @P5 LDG.E.EL R9, [R24.64] ;  /* 0x0000000618095981 */ /* 0x000b22000c2e1900 */
[-C--:B0-----:R-:W-:Y:S01]  /*08b0*/  IMAD.WIDE R36, R23, R16.reuse, c[0x0][0x170] ;  /* 0x00005c0017247625 */ /* 0x081fe200078e0210 */
[----:B-1----:R-:W-:Y:S02]  /*08c0*/  CS2R R32, SRZ ;  /* 0x0000000000207805 */ /* 0x002fe4000001ff00 */
[----:B------:R0:W4:Y:S01]  /*08d0*/  @P5 LDG.E.EL R30, [R18.64] ;  /* 0x00000006121e5981 */ /* 0x000122000c2e1900 */
[----:B------:R-:W-:Y:S01]  /*08e0*/  IMAD.MOV.U32 R8, RZ, RZ, RZ ;  /* 0x000000ffff087224 */ /* 0x000fe200078e00ff */
[----:B-----5:R-:W-:Y:S01]  /*08f0*/  LEA R25, R0, R29, 0x3 ;  /* 0x0000001d00197211 */ /* 0x020fe200078e18ff */
[----:B------:R-:W-:Y:S01]  /*0900*/  IMAD.IADD R29, R34, 0x1, R29 ;  /* 0x00000001221d7824 */ /* 0x000fe200078e021d */
[----:B------:R1:W5:Y:S01]  /*0910*/  @P2 LDG.E.EL R32, [R36.64] ;  /* 0x0000000624202981 */ /* 0x000362000c2e1900 */
[----:B0-----:R-:W-:Y:S01]  /*0920*/  IMAD.WIDE R18, R35, R16, c[0x0][0x168] ;  /* 0x00005a0023127625 */ /* 0x001fe200078e0210 */
[----:B------:R-:W-:-:S03]  /*0930*/  MOV R35, RZ ;  /* 0x000000ff00237202 */ /* 0x000fc60000000f00 */
[-C--:B------:R-:W-:Y:S01]  /*0940*/  IMAD.WIDE R22, R23, R16.reuse, c[0x0][0x168] ;  /* 0x00005a0017167625 */ /* 0x080fe200078e0210 */
[----:B------:R0:W5:Y:S03]  /*0950*/  @P2 LDG.E.EL R8, [R18.64] ;  /* 0x0000000612082981 */ /* 0x000166000c2e1900 */
[-C--:B------:R-:W-:Y:S01]  /*0960*/  IMAD.WIDE R20, R29, R16.reuse, c[0x0][0x170] ;  /* 0x00005c001d147625 */ /* 0x080fe200078e0210 */
[----:B------:R0:W5:Y:S03]  /*0970*/  @P2 LDG.E.EL R10, [R22.64] ;  /* 0x00000006160a2981 */ /* 0x000166000c2e1900 */
[----:B-1----:R-:W-:Y:S01]  /*0980*/  IMAD R37, R0, 0x8, R7 ;  /* 0x0000000800257824 */ /* 0x002fe200078e0207 */
[----:B------:R1:W5:Y:S01]  /*0990*/  @P3 LDG.E.EL R35, [R20.64] ;  /* 0x0000000614233981 */ /* 0x000362000c2e1900 */
[----:B0-----:R-:W-:Y:S01]  /*09a0*/  IMAD.WIDE R18, R25, R16, c[0x0][0x170] ;  /* 0x00005c0019127625 */ /* 0x001fe200078e0210 */
[----:B------:R-:W-:-:S03]  /*09b0*/  MOV R36, RZ ;  /* 0x000000ff00247202 */ /* 0x000fc60000000f00 */
[-C--:B------:R-:W-:Y:S01]  /*09c0*/  IMAD.WIDE R22, R25, R16.reuse, c[0x0][0x168] ;  /* 0x00005a0019167625 */ /* 0x080fe200078e0210 */
[----:B------:R0:W5:Y:S01]  /*09d0*/  @P3 LDG.E.EL R33, [R18.64] ;  /* 0x0000000612213981 */ /* 0x000162000c2e1900 */
[----:B-1----:R-:W-:Y:S02]  /*09e0*/  CS2R R20, SRZ ;  /* 0x0000000000147805 */ /* 0x002fe4000001ff00 */
[-C--:B------:R-:W-:Y:S01]  /*09f0*/  IMAD.WIDE R24, R37, R16.reuse, c[0x0][0x170] ;  /* 0x00005c0025187625 */ /* 0x080fe200078e0210 */
[----:B------:R1:W5:Y:S04]  /*0a00*/  @P3 LDG.E.EL R36, [R22.64] ;  /* 0x0000000616243981 */ /* 0x000368000c2e1900 */
[----:B------:R0:W5:Y:S01]  /*0a10*/  @P0 LDG.E.EL R20, [R24.64] ;  /* 0x0000000618140981 */ /* 0x000162000c2e1900 */
[----:B------:R-:W-:-:S04]  /*0a20*/  IMAD.WIDE R28, R29, R16, c[0x0][0x168] ;  /* 0x00005a001d1c7625 */ /* 0x000fc800078e0210 */
[----:B-1----:R-:W-:-:S04]  /*0a30*/  IMAD.WIDE R22, R37, R16, c[0x0][0x168] ;  /* 0x00005a0025167625 */ /* 0x002fc800078e0210 */
[----:B0-----:R-:W-:Y:S01]  /*0a40*/  IMAD.IADD R25, R34, 0x1, R7 ;  /* 0x0000000122197824 */ /* 0x001fe200078e0207 */
[----:B------:R-:W-:Y:S01]  /*0a50*/  MOV R37, RZ ;  /* 0x000000ff00257202 */ /* 0x000fe20000000f00 */
[----:B------:R-:W-:Y:S01]  /*0a60*/  IMAD.MOV.U32 R34, RZ, RZ, RZ ;  /* 0x000000ffff227224 */ /* 0x000fe200078e00ff */
[----:B------:R0:W5:Y:S01]  /*0a70*/  @P3 LDG.E.EL R21, [R28.64] ;  /* 0x000000061c153981 */ /* 0x000162000c2e1900 */
[----:B------:R-:W-:-:S04]  /*0a80*/  IMAD.WIDE R18, R25, R16, c[0x0][0x170] ;  /* 0x00005c0019127625 */ /* 0x000fc800078e0210 */
[----:B------:R-:W-:Y:S01]  /*0a90*/  IMAD.WIDE R24, R25, R16, c[0x0][0x168] ;  /* 0x00005a0019187625 */ /* 0x000fe200078e0210 */
[----:B------:R1:W5:Y:S01]  /*0aa0*/  @P0 LDG.E.EL R34, [R18.64] ;  /* 0x0000000612220981 */ /* 0x000362000c2e1900 */
[----:B------:R-:W-:-:S03]  /*0ab0*/  MOV R7, RZ ;  /* 0x000000ff00077202 */ /* 0x000fc60000000f00 */
[----:B------:R1:W5:Y:S01]  /*0ac0*/  @P0 LDG.E.EL R37, [R24.64] ;  /* 0x0000000618250981 */ /* 0x000362000c2e1900 */
[----:B0-----:R-:W-:-:S03]  /*0ad0*/  IMAD.WIDE R28, R15, R16, c[0x0][0x180] ;  /* 0x000060000f1c7625 */ /* 0x001fc600078e0210 */
[----:B------:R0:W5:Y:S01]  /*0ae0*/  @P0 LDG.E.EL R7, [R22.64] ;  /* 0x0000000616070981 */ /* 0x000162000c2e1900 */
[----:B-1----:R-:W-:-:S06]  /*0af0*/  IMAD.MOV.U32 R25, RZ, RZ, RZ ;  /* 0x000000ffff197224 */ /* 0x002fcc00078e00ff */
[----:B------:R1:W5:Y:S01]  /*0b00*/  @!P4 LDG.E.EL R25, [R28.64] ;  /* 0x000000061c19c981 */ /* 0x000362000c2e1900 */
[C---:B------:R-:W-:Y:S02]  /*0b10*/  ISETP.GE.AND P4, PT, R5.reuse, c[0x0][0x190], PT ;  /* 0x0000640005007a0c */ /* 0x040fe40003f86270 */
[----:B------:R-:W-:Y:S01]  /*0b20*/  IADD3 R5, R5, -R3, RZ ;  /* 0x8000000305057210 */ /* 0x000fe20007ffe0ff */
[----:B------:R-:W-:-:S04]  /*0b30*/  IMAD.MOV.U32 R3, RZ, RZ, RZ ;  /* 0x000000ffff037224 */ /* 0x000fc800078e00ff */
[CC--:B------:R-:W-:Y:S02]  /*0b40*/  IMAD.WIDE R18, R5.reuse, R16.reuse, c[0x0][0x178] ;  /* 0x00005e0005127625 */ /* 0x0c0fe400078e0210 */
[----:B------:R1:W5:Y:S02]  /*0b50*/  @!P1 LDG.E.EL R3, [R28.64] ;  /* 0x000000061c039981 */ /* 0x000364000c2e1900 */
[----:B0-----:R-:W-:Y:S01]  /*0b60*/  IMAD.WIDE R22, R5, R16, c[0x0][0x180] ;  /* 0x0000600005167625 */ /* 0x001fe200078e0210 */
[----:B------:R-:W-:-:S03]  /*0b70*/  MOV R16, RZ ;  /* 0x000000ff00107202 */ /* 0x000fc60000000f00 */
[----:B------:R-:W-:-:S03]  /*0b80*/  IMAD.MOV.U32 R5, RZ, RZ, RZ ;  /* 0x000000ffff057224 */ /* 0x000fc600078e00ff */
[----:B------:R0:W5:Y:S04]  /*0b90*/  @!P4 LDG.E.EL R16, [R18.64] ;  /* 0x000000061210c981 */ /* 0x000168000c2e1900 */
[----:B------:R0:W5:Y:S01]  /*0ba0*/  @!P4 LDG.E.EL R5, [R22.64] ;  /* 0x000000061605c981 */ /* 0x000162000c2e1900 */
[----:B------:R-:W-:Y:S02]  /*0bb0*/  SHF.R.U32.HI R2, RZ, 0x4, R2 ;  /* 0x00000004ff027819 */ /* 0x000fe40000011602 */
[----:B------:R-:W-:Y:S02]  /*0bc0*/  SHF.L.U32 R15, R4, 0x1, RZ ;  /* 0x00000001040f7819 */ /* 0x000fe400000006ff */
[----:B------:R-:W-:-:S04]  /*0bd0*/  SGXT.U32 R2, R2, 0x1 ;  /* 0x000000010202781a */ /* 0x000fc80000000000 */
[----:B------:R-:W-:-:S05]  /*0be0*/  LOP3.LUT R15, R15, R2, RZ, 0xfc, !PT ;  /* 0x000000020f0f7212 */ /* 0x000fca00078efcff */
[----:B------:R-:W-:-:S05]  /*0bf0*/  IMAD R6, R15, 0x21, R6 ;  /* 0x000000210f067824 */ /* 0x000fca00078e0206 */
[----:B------:R-:W2:Y:S04]  /*0c00*/  LDS R24, [R6.X4+0x4] ;  /* 0x0000040006187984 */ /* 0x000ea80000004800 */
[----:B-1----:R-:W1:Y:S01]  /*0c10*/  LDS R29, [R6.X4+0x420] ;  /* 0x00042000061d7984 */ /* 0x002e620000004800 */
[----:B------:R-:W-:-:S03]  /*0c20*/  IMAD.MOV.U32 R2, RZ, RZ, 0x3d800000 ;  /* 0x3d800000ff027424 */ /* 0x000fc600078e00ff */
[----:B------:R-:W1:Y:S04]  /*0c30*/  LDS R15, [R6.X4+0x424] ;  /* 0x00042400060f7984 */ /* 0x000e680000004800 */
[----:B0-----:R-:W0:Y:S04]  /*0c40*/  LDS R18, [R6.X4] ;  /* 0x0000000006127984 */ /* 0x001e280000004800 */
[----:B------:R-:W-:Y:S04]  /*0c50*/  LDS R22, [R6.X4+0xc60] ;  /* 0x000c600006167984 */ /* 0x000fe80000004800 */
[----:B------:R-:W-:Y:S01]  /*0c60*/  LDS R28, [R6.X4+0xc64] ;  /* 0x000c6400061c7984 */ /* 0x000fe20000004800 */
[----:B------:R-:W-:Y:S01]  /*0c70*/  IMAD R0, R17, 0x32, R0 ;  /* 0x0000003211007824 */ /* 0x000fe200078e0200 */
[----:B--2---:R-:W-:-:S02]  /*0c80*/  FADD R31, R24, -R31 ;  /* 0x8000001f181f7221 */ /* 0x004fc40000000000 */
[----:B------:R-:W-:Y:S01]  /*0c90*/  LDS R24, [R6.X4+0x844] ;  /* 0x0008440006187984 */ /* 0x000fe20000004800 */
[----:B---3--:R-:W-:-:S03]  /*0ca0*/  FFMA R23, R11, R2, 9.9999997473787516356e-06 ;  /* 0x3727c5ac0b177423 */ /* 0x008fc60000000002 */
[----:B------:R-:W2:Y:S01]  /*0cb0*/  LDS R11, [R6.X4+0x840] ;  /* 0x00084000060b7984 */ /* 0x000ea20000004800 */
[-C--:B----4-:R-:W-:Y:S01]  /*0cc0*/  FFMA R9, R9, R2.reuse, 9.9999997473787516356e-06 ;  /* 0x3727c5ac09097423 */ /* 0x090fe20000000002 */
[-C--:B------:R-:W-:Y:S01]  /*0cd0*/  FFMA R4, R30, R2.reuse, 9.9999997473787516356e-06 ;  /* 0x3727c5ac1e047423 */ /* 0x080fe20000000002 */
[----:B------:R-:W3:Y:S01]  /*0ce0*/  MUFU.RSQ R23, R23 ;  /* 0x0000001700177308 */ /* 0x000ee20000001400 */
[----:B-----5:R-:W-:-:S07]  /*0cf0*/  FFMA R19, R32, R2, 9.9999997473787516356e-06 ;  /* 0x3727c5ac20137423 */ /* 0x020fce0000000002 */
[----:B------:R-:W-:Y:S01]  /*0d00*/  MUFU.RSQ R4, R4 ;  /* 0x0000000400047308 */ /* 0x000fe20000001400 */
[----:B-1----:R-:W-:-:S07]  /*0d10*/  FADD R29, R29, -R8 ;  /* 0x800000081d1d7221 */ /* 0x002fce0000000000 */
[----:B------:R-:W1:Y:S01]  /*0d20*/  MUFU.RSQ R19, R19 ;  /* 0x0000001300137308 */ /* 0x000e620000001400 */
[----:B------:R-:W-:-:S07]  /*0d30*/  FFMA R32, R35, R2, 9.9999997473787516356e-06 ;  /* 0x3727c5ac23207423 */ /* 0x000fce0000000002 */
[----:B------:R-:W4:Y:S01]  /*0d40*/  MUFU.RSQ R8, R9 ;  /* 0x0000000900087308 */ /* 0x000f220000001400 */
[-C--:B------:R-:W-:Y:S01]  /*0d50*/  FFMA R30, R33, R2.reuse, 9.9999997473787516356e-06 ;  /* 0x3727c5ac211e7423 */ /* 0x080fe20000000002 */
[----:B------:R-:W-:-:S06]  /*0d60*/  FFMA R20, R20, R2, 9.9999997473787516356e-06 ;  /* 0x3727c5ac14147423 */ /* 0x000fcc0000000002 */
[----:B------:R-:W5:Y:S08]  /*0d70*/  MUFU.RSQ R30, R30 ;  /* 0x0000001e001e7308 */ /* 0x000f700000001400 */
[----:B------:R-:W1:Y:S08]  /*0d80*/  MUFU.RSQ R20, R20 ;  /* 0x0000001400147308 */ /* 0x000e700000001400 */
[----:B------:R-:W5:Y:S01]  /*0d90*/  MUFU.RSQ R32, R32 ;  /* 0x0000002000207308 */ /* 0x000f620000001400 */
[----:B------:R-:W-:Y:S01]  /*0da0*/  FFMA R34, R34, R2, 9.9999997473787516356e-06 ;  /* 0x3727c5ac22227423 */ /* 0x000fe20000000002 */
[----:B------:R-:W-:Y:S01]  /*0db0*/  FADD R10, R15, -R10 ;  /* 0x8000000a0f0a7221 */ /* 0x000fe20000000000 */
[----:B0-----:R-:W-:Y:S01]  /*0dc0*/  FADD R13, R18, -R13 ;  /* 0x8000000d120d7221 */ /* 0x001fe20000000000 */
[----:B--2---:R-:W-:-:S04]  /*0dd0*/  FADD R11, R11, -R36 ;  /* 0x800000240b0b7221 */ /* 0x004fc80000000000 */
[----:B------:R-:W0:Y:S01]  /*0de0*/  MUFU.RSQ R34, R34 ;  /* 0x0000002200227308 */ /* 0x000e220000001400 */
[----:B---3--:R-:W-:Y:S01]  /*0df0*/  FMUL R23, R23, R29 ;  /* 0x0000001d17177220 */ /* 0x008fe20000400000 */
[----:B------:R-:W-:Y:S01]  /*0e00*/  FADD R7, R22, -R7 ;  /* 0x8000000716077221 */ /* 0x000fe20000000000 */
[----:B-1----:R-:W-:Y:S01]  /*0e10*/  FMUL R19, R19, R10 ;  /* 0x0000000a13137220 */ /* 0x002fe20000400000 */
[----:B------:R-:W-:Y:S01]  /*0e20*/  FADD R21, R24, -R21 ;  /* 0x8000001518157221 */ /* 0x000fe20000000000 */
[----:B------:R-:W-:Y:S01]  /*0e30*/  FMUL R4, R4, R31 ;  /* 0x0000001f04047220 */ /* 0x000fe20000400000 */
[----:B----4-:R-:W-:Y:S01]  /*0e40*/  FMUL R8, R8, R13 ;  /* 0x0000000d08087220 */ /* 0x010fe20000400000 */
[----:B------:R-:W-:Y:S01]  /*0e50*/  MOV R15, 0x4 ;  /* 0x00000004000f7802 */ /* 0x000fe20000000f00 */
[----:B-----5:R-:W-:Y:S01]  /*0e60*/  FMUL R2, R30, R11 ;  /* 0x0000000b1e027220 */ /* 0x020fe20000400000 */
[----:B------:R-:W-:Y:S01]  /*0e70*/  FMUL R20, R20, R7 ;  /* 0x0000000714147220 */ /* 0x000fe20000400000 */
[----:B------:R-:W-:Y:S01]  /*0e80*/  IADD3 R10, R0, 0x190, RZ ;  /* 0x00000190000a7810 */ /* 0x000fe20007ffe0ff */
[----:B------:R-:W-:Y:S01]  /*0e90*/  FMUL R32, R32, R21 ;  /* 0x0000001520207220 */ /* 0x000fe20000400000 */
[-CC-:B------:R-:W-:Y:S01]  /*0ea0*/  FFMA R6, R23, R27.reuse, R14.reuse ;  /* 0x0000001b17067223 */ /* 0x180fe2000000000e */
[----:B------:R-:W-:Y:S01]  /*0eb0*/  FFMA R7, R19, R27, R14 ;  /* 0x0000001b13077223 */ /* 0x000fe2000000000e */
[----:B------:R-:W-:Y:S01]  /*0ec0*/  IADD3 R13, R0, 0x320, RZ ;  /* 0x00000320000d7810 */ /* 0x000fe20007ffe0ff */
[-CC-:B------:R-:W-:Y:S01]  /*0ed0*/  FFMA R27, R4, R26.reuse, R25.reuse ;  /* 0x0000001a041b7223 */ /* 0x180fe20000000019 */
[----:B------:R-:W-:Y:S01]  /*0ee0*/  FFMA R26, R8, R26, R25 ;  /* 0x0000001a081a7223 */ /* 0x000fe20000000019 */
[----:B------:R-:W-:Y:S01]  /*0ef0*/  IMAD.WIDE R8, R0, R15, c[0x0][0x188] ;  /* 0x0000620000087625 */ /* 0x000fe200078e020f */
[----:B------:R-:W-:-:S03]  /*0f00*/  FADD R37, R28, -R37 ;  /* 0x800000251c257221 */ /* 0x000fc60000000000 */
[-C--:B------:R-:W-:Y:S01]  /*0f10*/  IMAD.WIDE R10, R10, R15.reuse, c[0x0][0x188] ;  /* 0x000062000a0a7625 */ /* 0x080fe200078e020f */
[-CC-:B------:R-:W-:Y:S01]  /*0f20*/  FFMA R2, R2, R12.reuse, R3.reuse ;  /* 0x0000000c02027223 */ /* 0x180fe20000000003 */
[----:B------:R-:W-:Y:S02]  /*0f30*/  FFMA R3, R32, R12, R3 ;  /* 0x0000000c20037223 */ /* 0x000fe40000000003 */
[----:B------:R-:W-:Y:S01]  /*0f40*/  IMAD.WIDE R12, R13, R15, c[0x0][0x188] ;  /* 0x000062000d0c7625 */ /* 0x000fe200078e020f */
[----:B------:R1:W-:Y:S01]  /*0f50*/  @P5 STG.E.64 [R8.64], R26 ;  /* 0x0000001a08005986 */ /* 0x0003e2000c101b06 */
[----:B0-----:R-:W-:Y:S01]  /*0f60*/  FMUL R34, R34, R37 ;  /* 0x0000002522227220 */ /* 0x001fe20000400000 */
[----:B------:R-:W-:Y:S02]  /*0f70*/  IADD3 R4, R0, 0x4b0, RZ ;  /* 0x000004b000047810 */ /* 0x000fe40007ffe0ff */
[----:B------:R1:W-:Y:S04]  /*0f80*/  @P2 STG.E.64 [R10.64], R6 ;  /* 0x000000060a002986 */ /* 0x0003e8000c101b06 */
[----:B------:R1:W-:Y:S01]  /*0f90*/  @P3 STG.E.64 [R12.64], R2 ;  /* 0x000000020c003986 */ /* 0x0003e2000c101b06 */
[-CC-:B------:R-:W-:Y:S01]  /*0fa0*/  FFMA R20, R20, R16.reuse, R5.reuse ;  /* 0x0000001014147223 */ /* 0x180fe20000000005 */
[----:B------:R-:W-:Y:S01]  /*0fb0*/  FFMA R21, R34, R16, R5 ;  /* 0x0000001022157223 */ /* 0x000fe20000000005 */
[----:B------:R-:W-:Y:S01]  /*0fc0*/  IMAD.WIDE R4, R4, R15, c[0x0][0x188] ;  /* 0x0000620004047625 */ /* 0x000fe200078e020f */
[----:B------:R-:W-:Y:S06]  /*0fd0*/  @!P0 EXIT ;  /* 0x000000000000894d */ /* 0x000fec0003800000 */
[----:B------:R-:W-:Y:S01]  /*0fe0*/  STG.E.64 [R4.64], R20 ;  /* 0x0000001404007986 */ /* 0x000fe2000c101b06 */
[----:B------:R-:W-:Y:S05]  /*0ff0*/  EXIT ;  /* 0x000000000000794d */ /* 0x000fea0003800000 */
.L_x_0:
[----:B------:R-:W-:-:S00]  /*1000*/  BRA `(.L_x_0) ;  /* 0xfffffff000007947 */ /* 0x000fc0000383ffff */
[----:B------:R-:W-:-:S00]  /*1010*/  NOP ;  /* 0x0000000000007918 */ /* 0x000fc00000000000 */
        /* <DEDUP_REMOVED lines=14> */
.L_x_1:


//--------------------- .nv.global.init           --------------------------
	.section	.nv.global.init,"aw",@progbits
.nv.global.init:
	.type		_$_str,@object
	.size		_$_str,(.L_0 - _$_str)
_$_str:
        /*0000*/ 	.byte	0x5f, 0x5f, 0x43, 0x55, 0x44, 0x41, 0x5f, 0x46, 0x54, 0x5a, 0x00
.L_0:


//--------------------- .nv.shared.triton_        --------------------------
	.section	.nv.shared.triton_,"aw",@nobits
	.align	16
